//
// Generated by NVIDIA NVVM Compiler
//
// Compiler Build ID: CL-36424714
// Cuda compilation tools, release 13.0, V13.0.88
// Based on NVVM 20.0.0
//

.version 9.0
.target sm_100
.address_size 64

	// .globl	_Z15test_mma_kernelPf

.visible .entry _Z15test_mma_kernelPf(
	.param .u64 .ptr .align 1 _Z15test_mma_kernelPf_param_0
)
{
	.reg .pred 	%p<2>;
	.reg .b16 	%rs<10>;
	.reg .b32 	%r<10>;
	.reg .b32 	%f<22>;
	.reg .b64 	%rd<3>;

	ld.param.u64 	%rd1, [_Z15test_mma_kernelPf_param_0];
	mov.f32 	%f5, 0f3F800000;
	// begin inline asm
	{  cvt.rn.f16.f32 %rs1, %f5;}

	// end inline asm
	cvt.u32.u16 	%r7, %rs1;
	shl.b32 	%r8, %r7, 16;
	or.b32  	%r6, %r8, %r7;
	mov.f32 	%f13, 0f00000000;
	// begin inline asm
	mma.sync.aligned.m16n8k16.row.col.f32.f16.f16.f32 {%f6, %f7, %f8, %f9}, {%r6, %r6, %r6, %r6}, {%r6, %r6}, {%f13, %f13, %f13, %f13};

	// end inline asm
	mov.u32 	%r9, %tid.x;
	setp.ne.s32 	%p1, %r9, 0;
	@%p1 bra 	$L__BB0_2;
	cvta.to.global.u64 	%rd2, %rd1;
	// begin inline asm
	{  cvt.rn.f16.f32 %rs2, %f6;}

	// end inline asm
	// begin inline asm
	{  cvt.f32.f16 %f15, %rs2;}

	// end inline asm
	st.global.f32 	[%rd2], %f15;
	// begin inline asm
	{  cvt.rn.f16.f32 %rs4, %f7;}

	// end inline asm
	// begin inline asm
	{  cvt.f32.f16 %f17, %rs4;}

	// end inline asm
	st.global.f32 	[%rd2+4], %f17;
	// begin inline asm
	{  cvt.rn.f16.f32 %rs6, %f8;}

	// end inline asm
	// begin inline asm
	{  cvt.f32.f16 %f19, %rs6;}

	// end inline asm
	st.global.f32 	[%rd2+8], %f19;
	// begin inline asm
	{  cvt.rn.f16.f32 %rs8, %f9;}

	// end inline asm
	// begin inline asm
	{  cvt.f32.f16 %f21, %rs8;}

	// end inline asm
	st.global.f32 	[%rd2+12], %f21;
$L__BB0_2:
	ret;

}


// ===== COMPILED SASS (sm_100) =====

	.target	sm_100

	.elftype	@"ET_EXEC"


//--------------------- .note.nv.tkinfo           --------------------------
	.section	.note.nv.tkinfo,"",@"SHT_NOTE"
	.sectionflags	@"SHF_NOTE_NV_TKINFO"
	.tkinfo
        /*0018*/ 	.word	0x00000002
        /*0030*/ 	.string	""
        /*0030*/ 	.string	"ptxas"
        /*0030*/ 	.string	"Cuda compilation tools, release 13.0, V13.0.88"
        /*0030*/ 	.string	"Build cuda_13.0.r13.0/compiler.36424714_0"
        /*0030*/ 	.string	"-arch sm_100 -m 64 "



//--------------------- .note.nv.cuinfo           --------------------------
	.section	.note.nv.cuinfo,"",@"SHT_NOTE"
	.sectionflags	@"SHF_NOTE_NV_CUINFO"
        /*0018*/ 	.short	0x0002
        /*001a*/ 	.short	0x0064
        /*001c*/ 	.short	0x0082
	.zero		2


//--------------------- .nv.info                  --------------------------
	.section	.nv.info,"",@"SHT_CUDA_INFO"
	.align	4


	//----- nvinfo : EIATTR_REGCOUNT
	.align		4
        /*0000*/ 	.byte	0x04, 0x2f
        /*0002*/ 	.short	(.L_1 - .L_0)
	.align		4
.L_0:
        /*0004*/ 	.word	index@(_Z15test_mma_kernelPf)
        /*0008*/ 	.word	0x0000000e


	//----- nvinfo : EIATTR_FRAME_SIZE
	.align		4
.L_1:
        /*000c*/ 	.byte	0x04, 0x11
        /*000e*/ 	.short	(.L_3 - .L_2)
	.align		4
.L_2:
        /*0010*/ 	.word	index@(_Z15test_mma_kernelPf)
        /*0014*/ 	.word	0x00000000


	//----- nvinfo : EIATTR_MIN_STACK_SIZE
	.align		4
.L_3:
        /*0018*/ 	.byte	0x04, 0x12
        /*001a*/ 	.short	(.L_5 - .L_4)
	.align		4
.L_4:
        /*001c*/ 	.word	index@(_Z15test_mma_kernelPf)
        /*0020*/ 	.word	0x00000000
.L_5:


//--------------------- .nv.compat                --------------------------
	.section	.nv.compat,"",@"SHT_CUDA_COMPAT_INFO"
	.align	4
        /*0000*/ 	.byte	0x02, 0x09, 0x00, 0x00, 0x02, 0x02, 0x01, 0x00, 0x02, 0x05, 0x05, 0x00, 0x03, 0x07, 0x01, 0x01
        /*0010*/ 	.byte	0x02, 0x03, 0x00, 0x00, 0x02, 0x06, 0x01, 0x00, 0x04, 0x0b, 0x08, 0x00, 0x09, 0x00, 0x00, 0x00
        /*0020*/ 	.byte	0x00, 0x00, 0x00, 0x00


//--------------------- .nv.info._Z15test_mma_kernelPf --------------------------
	.section	.nv.info._Z15test_mma_kernelPf,"",@"SHT_CUDA_INFO"
	.sectionflags	@""
	.align	4


	//----- nvinfo : EIATTR_CUDA_API_VERSION
	.align		4
        /*0000*/ 	.byte	0x04, 0x37
        /*0002*/ 	.short	(.L_7 - .L_6)
.L_6:
        /*0004*/ 	.word	0x00000082


	//----- nvinfo : EIATTR_KPARAM_INFO
	.align		4
.L_7:
        /*0008*/ 	.byte	0x04, 0x17
        /*000a*/ 	.short	(.L_9 - .L_8)
.L_8:
        /*000c*/ 	.word	0x00000000
        /*0010*/ 	.short	0x0000
        /*0012*/ 	.short	0x0000
        /*0014*/ 	.byte	0x00, 0xf5, 0x21, 0x00


	//----- nvinfo : EIATTR_SPARSE_MMA_MASK
	.align		4
.L_9:
        /*0018*/ 	.byte	0x03, 0x50
        /*001a*/ 	.short	0x0000


	//----- nvinfo : EIATTR_MAXREG_COUNT
	.align		4
        /*001c*/ 	.byte	0x03, 0x1b
        /*001e*/ 	.short	0x00ff


	//----- nvinfo : EIATTR_MERCURY_ISA_VERSION
	.align		4
        /*0020*/ 	.byte	0x03, 0x5f
        /*0022*/ 	.short	0x0101


	//----- nvinfo : EIATTR_VRC_CTA_INIT_COUNT
	.align		4
        /*0024*/ 	.byte	0x02, 0x4a
	.zero		1
	.zero		1


	//----- nvinfo : EIATTR_EXIT_INSTR_OFFSETS
	.align		4
        /*0028*/ 	.byte	0x04, 0x1c
        /*002a*/ 	.short	(.L_11 - .L_10)


	//   ....[0]....
.L_10:
        /*002c*/ 	.word	0x000000a0


	//   ....[1]....
        /*0030*/ 	.word	0x00000170


	//----- nvinfo : EIATTR_CBANK_PARAM_SIZE
	.align		4
.L_11:
        /*0034*/ 	.byte	0x03, 0x19
        /*0036*/ 	.short	0x0008


	//----- nvinfo : EIATTR_PARAM_CBANK
	.align		4
        /*0038*/ 	.byte	0x04, 0x0a
        /*003a*/ 	.short	(.L_13 - .L_12)
	.align		4
.L_12:
        /*003c*/ 	.word	index@(.nv.constant0._Z15test_mma_kernelPf)
        /*0040*/ 	.short	0x0380
        /*0042*/ 	.short	0x0008


	//----- nvinfo : EIATTR_SW_WAR
	.align		4
.L_13:
        /*0044*/ 	.byte	0x04, 0x36
        /*0046*/ 	.short	(.L_15 - .L_14)
.L_14:
        /*0048*/ 	.word	0x00000008
.L_15:


//--------------------- .nv.callgraph             --------------------------
	.section	.nv.callgraph,"",@"SHT_CUDA_CALLGRAPH"
	.align	4
	.sectionentsize	8
	.align		4
        /*0000*/ 	.word	0x00000000
	.align		4
        /*0004*/ 	.word	0xffffffff
	.align		4
        /*0008*/ 	.word	0x00000000
	.align		4
        /*000c*/ 	.word	0xfffffffe
	.align		4
        /*0010*/ 	.word	0x00000000
	.align		4
        /*0014*/ 	.word	0xfffffffd
	.align		4
        /*0018*/ 	.word	0x00000000
	.align		4
        /*001c*/ 	.word	0xfffffffc


//--------------------- .text._Z15test_mma_kernelPf --------------------------
	.section	.text._Z15test_mma_kernelPf,"ax",@progbits
	.align	128
        .global         _Z15test_mma_kernelPf
        .type           _Z15test_mma_kernelPf,@function
        .size           _Z15test_mma_kernelPf,(.L_x_1 - _Z15test_mma_kernelPf)
        .other          _Z15test_mma_kernelPf,@"STO_CUDA_ENTRY STV_DEFAULT"
_Z15test_mma_kernelPf:
.text._Z15test_mma_kernelPf:
[----:B------:R-:W-:Y:S01]  /*0000*/  LDC R1, c[0x0][0x37c] ;  /* 0x0000df00ff017b82 */ /* 0x000fe20000000800 */
[----:B------:R-:W0:Y:S01]  /*0010*/  S2R R0, SR_TID.X ;  /* 0x0000000000007919 */ /* 0x000e220000002100 */
[----:B------:R-:W-:Y:S01]  /*0020*/  MOV R2, 0x3c003c00 ;  /* 0x3c003c0000027802 */ /* 0x000fe20000000f00 */
[----:B------:R-:W-:Y:S01]  /*0030*/  IMAD.MOV.U32 R5, RZ, RZ, 0x3c003c00 ;  /* 0x3c003c00ff057424 */ /* 0x000fe200078e00ff */
[----:B------:R-:W-:Y:S01]  /*0040*/  MOV R3, 0x3c003c00 ;  /* 0x3c003c0000037802 */ /* 0x000fe20000000f00 */
[----:B------:R-:W-:Y:S01]  /*0050*/  IMAD.MOV.U32 R7, RZ, RZ, 0x3c003c00 ;  /* 0x3c003c00ff077424 */ /* 0x000fe200078e00ff */
[----:B------:R-:W-:Y:S02]  /*0060*/  MOV R4, 0x3c003c00 ;  /* 0x3c003c0000047802 */ /* 0x000fe40000000f00 */
[----:B------:R-:W-:-:S07]  /*0070*/  MOV R6, 0x3c003c00 ;  /* 0x3c003c0000067802 */ /* 0x000fce0000000f00 */
[----:B------:R-:W-:Y:S01]  /*0080*/  HMMA.16816.F32 R4, R4, R2, RZ ;  /* 0x000000020404723c */ /* 0x000fe200000018ff */
[----:B0-----:R-:W-:-:S13]  /*0090*/  ISETP.NE.AND P0, PT, R0, RZ, PT ;  /* 0x000000ff0000720c */ /* 0x001fda0003f05270 */
[----:B------:R-:W-:Y:S06]  /*00a0*/  @P0 EXIT ;  /* 0x000000000000094d */ /* 0x000fec0003800000 */
[----:B------:R-:W0:Y:S01]  /*00b0*/  LDC.64 R2, c[0x0][0x380] ;  /* 0x0000e000ff027b82 */ /* 0x000e220000000a00 */
[----:B------:R-:W0:Y:S01]  /*00c0*/  LDCU.64 UR4, c[0x0][0x358] ;  /* 0x00006b00ff0477ac */ /* 0x000e220008000a00 */
[----:B------:R-:W-:Y:S02]  /*00d0*/  F2FP.F16.F32.PACK_AB R4, R5, R4 ;  /* 0x000000040504723e */ /* 0x000fe400000000ff */
[----:B------:R-:W-:-:S03]  /*00e0*/  F2FP.F16.F32.PACK_AB R6, R7, R6 ;  /* 0x000000060706723e */ /* 0x000fc600000000ff */
[--C-:B------:R-:W-:Y:S02]  /*00f0*/  HADD2.F32 R5, -RZ, R4.reuse.H0_H0 ;  /* 0x20000004ff057230 */ /* 0x100fe40000004100 */
[----:B------:R-:W-:Y:S02]  /*0100*/  HADD2.F32 R7, -RZ, R4.H1_H1 ;  /* 0x30000004ff077230 */ /* 0x000fe40000004100 */
[--C-:B------:R-:W-:Y:S02]  /*0110*/  HADD2.F32 R9, -RZ, R6.reuse.H0_H0 ;  /* 0x20000006ff097230 */ /* 0x100fe40000004100 */
[----:B------:R-:W-:Y:S01]  /*0120*/  HADD2.F32 R11, -RZ, R6.H1_H1 ;  /* 0x30000006ff0b7230 */ /* 0x000fe20000004100 */
[----:B0-----:R-:W-:Y:S04]  /*0130*/  STG.E desc[UR4][R2.64], R5 ;  /* 0x0000000502007986 */ /* 0x001fe8000c101904 */
[----:B------:R-:W-:Y:S04]  /*0140*/  STG.E desc[UR4][R2.64+0x4], R7 ;  /* 0x0000040702007986 */ /* 0x000fe8000c101904 */
[----:B------:R-:W-:Y:S04]  /*0150*/  STG.E desc[UR4][R2.64+0x8], R9 ;  /* 0x0000080902007986 */ /* 0x000fe8000c101904 */
[----:B------:R-:W-:Y:S01]  /*0160*/  STG.E desc[UR4][R2.64+0xc], R11 ;  /* 0x00000c0b02007986 */ /* 0x000fe2000c101904 */
[----:B------:R-:W-:Y:S05]  /*0170*/  EXIT ;  /* 0x000000000000794d */ /* 0x000fea0003800000 */
.L_x_0:
[----:B------:R-:W-:-:S00]  /*0180*/  BRA `(.L_x_0) ;  /* 0xfffffffc00fc7947 */ /* 0x000fc0000383ffff */
[----:B------:R-:W-:-:S00]  /*0190*/  NOP ;  /* 0x0000000000007918 */ /* 0x000fc00000000000 */
        /* <DEDUP_REMOVED lines=14> */
.L_x_1:


//--------------------- .nv.shared.reserved.0     --------------------------
	.section	.nv.shared.reserved.0,"aw",@nobits
	.weak		__nv_reservedSMEM_offset_0_alias
	.size		__nv_reservedSMEM_offset_0_alias, 0, 64
	.other		__nv_reservedSMEM_offset_0_alias,@"STO_CUDA_RESERVED_SHARED STV_DEFAULT"
__nv_reservedSMEM_offset_0_alias:
	.zero		0
	.zero		64


//--------------------- .nv.constant0._Z15test_mma_kernelPf --------------------------
	.section	.nv.constant0._Z15test_mma_kernelPf,"a",@progbits
	.sectionflags	@""
	.align	4
.nv.constant0._Z15test_mma_kernelPf:
	.zero		904


//--------------------- SYMBOLS --------------------------

	.type		.nv.reservedSmem.offset0,@object
	.size		.nv.reservedSmem.offset0,0x4
